	.headerflags	@"EF_CUDA_TEXMODE_UNIFIED EF_CUDA_64BIT_ADDRESS EF_CUDA_ACCELERATORS EF_CUDA_SM90 EF_CUDA_VIRTUAL_SM(EF_CUDA_SM90)"
	.elftype	@"ET_EXEC"


//--------------------- .nv.info                  --------------------------
	.section	.nv.info,"",@"SHT_CUDA_INFO"
	.align	4


	//----- nvinfo : EIATTR_REGCOUNT
	.align		4
        /*0000*/ 	.byte	0x04, 0x2f
        /*0002*/ 	.short	(.L_2 - .L_1)
	.align		4
.L_1:
        /*0004*/ 	.word	index@(triton_poi_fused_add_native_layer_norm_2)
        /*0008*/ 	.word	0x0000001a


	//----- nvinfo : EIATTR_MIN_STACK_SIZE
	.align		4
.L_2:
        /*000c*/ 	.byte	0x04, 0x12
        /*000e*/ 	.short	(.L_4 - .L_3)
	.align		4
.L_3:
        /*0010*/ 	.word	index@(triton_poi_fused_add_native_layer_norm_2)
        /*0014*/ 	.word	0x00000000


	//----- nvinfo : EIATTR_FRAME_SIZE
	.align		4
.L_4:
        /*0018*/ 	.byte	0x04, 0x11
        /*001a*/ 	.short	(.L_6 - .L_5)
	.align		4
.L_5:
        /*001c*/ 	.word	index@(triton_poi_fused_add_native_layer_norm_2)
        /*0020*/ 	.word	0x00000000


	//----- nvinfo : EIATTR_MIN_STACK_SIZE
	.align		4
.L_6:
        /*0024*/ 	.byte	0x04, 0x12
        /*0026*/ 	.short	(.L_8 - .L_7)
	.align		4
.L_7:
        /*0028*/ 	.word	index@(triton_poi_fused_add_native_layer_norm_2)
        /*002c*/ 	.word	0x00000000
.L_8:


//--------------------- .nv.info.triton_poi_fused_add_native_layer_norm_2 --------------------------
	.section	.nv.info.triton_poi_fused_add_native_layer_norm_2,"",@"SHT_CUDA_INFO"
	.sectionflags	@""
	.align	4


	//----- nvinfo : EIATTR_CUDA_API_VERSION
	.align		4
        /*0000*/ 	.byte	0x04, 0x37
        /*0002*/ 	.short	(.L_10 - .L_9)
.L_9:
        /*0004*/ 	.word	0x0000007c


	//----- nvinfo : EIATTR_KPARAM_INFO
	.align		4
.L_10:
        /*0008*/ 	.byte	0x04, 0x17
        /*000a*/ 	.short	(.L_12 - .L_11)
.L_11:
        /*000c*/ 	.word	0x00000000
        /*0010*/ 	.short	0x0007
        /*0012*/ 	.short	0x0038
        /*0014*/ 	.byte	0x00, 0xf0, 0x11, 0x00


	//----- nvinfo : EIATTR_KPARAM_INFO
	.align		4
.L_12:
        /*0018*/ 	.byte	0x04, 0x17
        /*001a*/ 	.short	(.L_14 - .L_13)
.L_13:
        /*001c*/ 	.word	0x00000000
        /*0020*/ 	.short	0x0006
        /*0022*/ 	.short	0x0030
        /*0024*/ 	.byte	0x00, 0xf4, 0x21, 0x00


	//----- nvinfo : EIATTR_KPARAM_INFO
	.align		4
.L_14:
        /*0028*/ 	.byte	0x04, 0x17
        /*002a*/ 	.short	(.L_16 - .L_15)
.L_15:
        /*002c*/ 	.word	0x00000000
        /*0030*/ 	.short	0x0005
        /*0032*/ 	.short	0x0028
        /*0034*/ 	.byte	0x00, 0xf4, 0x21, 0x00


	//----- nvinfo : EIATTR_KPARAM_INFO
	.align		4
.L_16:
        /*0038*/ 	.byte	0x04, 0x17
        /*003a*/ 	.short	(.L_18 - .L_17)
.L_17:
        /*003c*/ 	.word	0x00000000
        /*0040*/ 	.short	0x0004
        /*0042*/ 	.short	0x0020
        /*0044*/ 	.byte	0x00, 0xf4, 0x21, 0x00


	//----- nvinfo : EIATTR_KPARAM_INFO
	.align		4
.L_18:
        /*0048*/ 	.byte	0x04, 0x17
        /*004a*/ 	.short	(.L_20 - .L_19)
.L_19:
        /*004c*/ 	.word	0x00000000
        /*0050*/ 	.short	0x0003
        /*0052*/ 	.short	0x0018
        /*0054*/ 	.byte	0x00, 0xf4, 0x21, 0x00


	//----- nvinfo : EIATTR_KPARAM_INFO
	.align		4
.L_20:
        /*0058*/ 	.byte	0x04, 0x17
        /*005a*/ 	.short	(.L_22 - .L_21)
.L_21:
        /*005c*/ 	.word	0x00000000
        /*0060*/ 	.short	0x0002
        /*0062*/ 	.short	0x0010
        /*0064*/ 	.byte	0x00, 0xf4, 0x21, 0x00


	//----- nvinfo : EIATTR_KPARAM_INFO
	.align		4
.L_22:
        /*0068*/ 	.byte	0x04, 0x17
        /*006a*/ 	.short	(.L_24 - .L_23)
.L_23:
        /*006c*/ 	.word	0x00000000
        /*0070*/ 	.short	0x0001
        /*0072*/ 	.short	0x0008
        /*0074*/ 	.byte	0x00, 0xf4, 0x21, 0x00


	//----- nvinfo : EIATTR_KPARAM_INFO
	.align		4
.L_24:
        /*0078*/ 	.byte	0x04, 0x17
        /*007a*/ 	.short	(.L_26 - .L_25)
.L_25:
        /*007c*/ 	.word	0x00000000
        /*0080*/ 	.short	0x0000
        /*0082*/ 	.short	0x0000
        /*0084*/ 	.byte	0x00, 0xf4, 0x21, 0x00


	//----- nvinfo : EIATTR_SPARSE_MMA_MASK
	.align		4
.L_26:
        /*0088*/ 	.byte	0x03, 0x50
        /*008a*/ 	.short	0x0000


	//----- nvinfo : EIATTR_MAXREG_COUNT
	.align		4
        /*008c*/ 	.byte	0x03, 0x1b
        /*008e*/ 	.short	0x00ff


	//----- nvinfo : EIATTR_EXIT_INSTR_OFFSETS
	.align		4
        /*0090*/ 	.byte	0x04, 0x1c
        /*0092*/ 	.short	(.L_28 - .L_27)


	//   ....[0]....
.L_27:
        /*0094*/ 	.word	0x00000350


	//   ....[1]....
        /*0098*/ 	.word	0x00000370


	//----- nvinfo : EIATTR_REQNTID
	.align		4
.L_28:
        /*009c*/ 	.byte	0x04, 0x10
        /*009e*/ 	.short	(.L_30 - .L_29)
.L_29:
        /*00a0*/ 	.word	0x00000080
        /*00a4*/ 	.word	0x00000001
        /*00a8*/ 	.word	0x00000001


	//----- nvinfo : EIATTR_CBANK_PARAM_SIZE
	.align		4
.L_30:
        /*00ac*/ 	.byte	0x03, 0x19
        /*00ae*/ 	.short	0x003c


	//----- nvinfo : EIATTR_PARAM_CBANK
	.align		4
        /*00b0*/ 	.byte	0x04, 0x0a
        /*00b2*/ 	.short	(.L_32 - .L_31)
	.align		4
.L_31:
        /*00b4*/ 	.word	index@(.nv.constant0.triton_poi_fused_add_native_layer_norm_2)
        /*00b8*/ 	.short	0x0210
        /*00ba*/ 	.short	0x003c


	//----- nvinfo : EIATTR_SW_WAR
	.align		4
.L_32:
        /*00bc*/ 	.byte	0x04, 0x36
        /*00be*/ 	.short	(.L_34 - .L_33)
.L_33:
        /*00c0*/ 	.word	0x00000008
.L_34:


//--------------------- .nv.callgraph             --------------------------
	.section	.nv.callgraph,"",@"SHT_CUDA_CALLGRAPH"
	.align	4
	.sectionentsize	8
	.align		4
        /*0000*/ 	.word	0x00000000
	.align		4
        /*0004*/ 	.word	0xffffffff
	.align		4
        /*0008*/ 	.word	0x00000000
	.align		4
        /*000c*/ 	.word	0xfffffffe
	.align		4
        /*0010*/ 	.word	0x00000000
	.align		4
        /*0014*/ 	.word	0xfffffffd
	.align		4
        /*0018*/ 	.word	0x00000000
	.align		4
        /*001c*/ 	.word	0xfffffffc


//--------------------- .nv.constant4             --------------------------
	.section	.nv.constant4,"a",@progbits
	.align	8
	.align		8
.nv.constant4:
        /*0000*/ 	.dword	_$_str


//--------------------- .text.triton_poi_fused_add_native_layer_norm_2 --------------------------
	.section	.text.triton_poi_fused_add_native_layer_norm_2,"ax",@progbits
	.align	128
        .global         triton_poi_fused_add_native_layer_norm_2
        .type           triton_poi_fused_add_native_layer_norm_2,@function
        .size           triton_poi_fused_add_native_layer_norm_2,(.L_x_1 - triton_poi_fused_add_native_layer_norm_2)
        .other          triton_poi_fused_add_native_layer_norm_2,@"STO_CUDA_ENTRY STV_DEFAULT"
triton_poi_fused_add_native_layer_norm_2:
.text.triton_poi_fused_add_native_layer_norm_2:
[----:B------:R-:W0:Y:S01]  /*0000*/  LDC R1, c[0x0][0x28] ;  /* 0x00000a00ff017b82 */ /* 0x000e220000000800 */
[----:B------:R-:W1:Y:S07]  /*0010*/  S2R R0, SR_TID.X ;  /* 0x0000000000007919 */ /* 0x000e6e0000002100 */
[----:B------:R-:W2:Y:S01]  /*0020*/  LDC.64 R20, c[0x0][0x228] ;  /* 0x00008a00ff147b82 */ /* 0x000ea20000000a00 */
[----:B------:R-:W-:Y:S01]  /*0030*/  CS2R R10, SRZ ;  /* 0x00000000000a7805 */ /* 0x000fe2000001ff00 */
[----:B------:R-:W-:Y:S01]  /*0040*/  ULDC.64 UR4, c[0x0][0x208] ;  /* 0x0000820000047ab9 */ /* 0x000fe20000000a00 */
[----:B------:R-:W3:Y:S05]  /*0050*/  S2R R3, SR_CTAID.X ;  /* 0x0000000000037919 */ /* 0x000eea0000002500 */
[----:B------:R-:W4:Y:S08]  /*0060*/  LDC.64 R12, c[0x0][0x220] ;  /* 0x00008800ff0c7b82 */ /* 0x000f300000000a00 */
[----:B------:R-:W5:Y:S08]  /*0070*/  LDC.64 R14, c[0x0][0x210] ;  /* 0x00008400ff0e7b82 */ /* 0x000f700000000a00 */
[----:B------:R-:W5:Y:S01]  /*0080*/  LDC.64 R16, c[0x0][0x218] ;  /* 0x00008600ff107b82 */ /* 0x000f620000000a00 */
[----:B-1----:R-:W-:-:S07]  /*0090*/  SHF.L.U32 R0, R0, 0x1, RZ ;  /* 0x0000000100007819 */ /* 0x002fce00000006ff */
[----:B------:R-:W1:Y:S01]  /*00a0*/  LDC.64 R6, c[0x0][0x230] ;  /* 0x00008c00ff067b82 */ /* 0x000e620000000a00 */
[----:B------:R-:W-:-:S04]  /*00b0*/  LOP3.LUT R0, R0, 0xfe, RZ, 0xc0, !PT ;  /* 0x000000fe00007812 */ /* 0x000fc800078ec0ff */
[----:B---3--:R-:W-:-:S03]  /*00c0*/  LEA R0, R3, R0, 0x8 ;  /* 0x0000000003007211 */ /* 0x008fc600078e40ff */
[----:B------:R-:W3:Y:S01]  /*00d0*/  LDC.64 R8, c[0x0][0x238] ;  /* 0x00008e00ff087b82 */ /* 0x000ee20000000a00 */
[----:B------:R-:W-:Y:S02]  /*00e0*/  SHF.R.S32.HI R3, RZ, 0x1f, R0 ;  /* 0x0000001fff037819 */ /* 0x000fe40000011400 */
[----:B------:R-:W-:Y:S02]  /*00f0*/  ISETP.GE.AND P0, PT, R0, 0x100, PT ;  /* 0x000001000000780c */ /* 0x000fe40003f06270 */
[----:B------:R-:W-:-:S04]  /*0100*/  LEA.HI R18, R3, R0, RZ, 0x2 ;  /* 0x0000000003127211 */ /* 0x000fc800078f10ff */
[----:B------:R-:W-:-:S05]  /*0110*/  SHF.R.S32.HI R3, RZ, 0x2, R18 ;  /* 0x00000002ff037819 */ /* 0x000fca0000011412 */
[----:B--2---:R-:W-:-:S05]  /*0120*/  IMAD.WIDE R20, R3, 0x4, R20 ;  /* 0x0000000403147825 */ /* 0x004fca00078e0214 */
[----:B------:R-:W2:Y:S01]  /*0130*/  @!P0 LDG.E.EL R11, desc[UR4][R20.64] ;  /* 0x00000004140b8981 */ /* 0x000ea2000c2e1900 */
[----:B----4-:R-:W-:-:S03]  /*0140*/  IMAD.WIDE R12, R3, 0x4, R12 ;  /* 0x00000004030c7825 */ /* 0x010fc600078e020c */
[----:B------:R1:W4:Y:S01]  /*0150*/  @!P0 LDG.E.EL R10, desc[UR4][R20.64] ;  /* 0x00000004140a8981 */ /* 0x000322000c2e1900 */
[----:B------:R-:W-:Y:S02]  /*0160*/  CS2R R2, SRZ ;  /* 0x0000000000027805 */ /* 0x000fe4000001ff00 */
[----:B------:R-:W-:Y:S02]  /*0170*/  CS2R R4, SRZ ;  /* 0x0000000000047805 */ /* 0x000fe4000001ff00 */
[----:B------:R-:W-:Y:S01]  /*0180*/  LOP3.LUT R23, R18, 0xfffffffc, RZ, 0xc0, !PT ;  /* 0xfffffffc12177812 */ /* 0x000fe200078ec0ff */
[----:B-----5:R-:W-:-:S03]  /*0190*/  IMAD.WIDE R14, R0, 0x4, R14 ;  /* 0x00000004000e7825 */ /* 0x020fc600078e020e */
[----:B------:R-:W-:Y:S01]  /*01a0*/  IADD3 R23, R0, -R23, RZ ;  /* 0x8000001700177210 */ /* 0x000fe20007ffe0ff */
[----:B0-----:R-:W-:Y:S01]  /*01b0*/  IMAD.WIDE R18, R0, 0x4, R16 ;  /* 0x0000000400127825 */ /* 0x001fe200078e0210 */
[----:B------:R-:W-:Y:S01]  /*01c0*/  CS2R R16, SRZ ;  /* 0x0000000000107805 */ /* 0x000fe2000001ff00 */
[----:B------:R-:W5:Y:S04]  /*01d0*/  @!P0 LDG.E.64 R2, desc[UR4][R14.64] ;  /* 0x000000040e028981 */ /* 0x000f68000c1e1b00 */
[----:B------:R-:W5:Y:S01]  /*01e0*/  @!P0 LDG.E.64 R4, desc[UR4][R18.64] ;  /* 0x0000000412048981 */ /* 0x000f62000c1e1b00 */
[C---:B-1----:R-:W-:Y:S01]  /*01f0*/  IMAD.WIDE R20, R23.reuse, 0x4, R6 ;  /* 0x0000000417147825 */ /* 0x042fe200078e0206 */
[----:B------:R-:W-:Y:S02]  /*0200*/  CS2R R6, SRZ ;  /* 0x0000000000067805 */ /* 0x000fe4000001ff00 */
[----:B------:R-:W5:Y:S01]  /*0210*/  @!P0 LDG.E.EL R16, desc[UR4][R12.64] ;  /* 0x000000040c108981 */ /* 0x000f62000c2e1900 */
[----:B---3--:R-:W-:Y:S01]  /*0220*/  IMAD.WIDE R22, R23, 0x4, R8 ;  /* 0x0000000417167825 */ /* 0x008fe200078e0208 */
[----:B------:R-:W-:-:S02]  /*0230*/  CS2R R8, SRZ ;  /* 0x0000000000087805 */ /* 0x000fc4000001ff00 */
[----:B------:R0:W3:Y:S04]  /*0240*/  @!P0 LDG.E.EL R17, desc[UR4][R12.64] ;  /* 0x000000040c118981 */ /* 0x0000e8000c2e1900 */
[----:B------:R-:W3:Y:S04]  /*0250*/  @!P0 LDG.E.EL.64 R8, desc[UR4][R20.64] ;  /* 0x0000000414088981 */ /* 0x000ee8000c2e1b00 */
[----:B------:R-:W3:Y:S01]  /*0260*/  @!P0 LDG.E.EL.64 R6, desc[UR4][R22.64] ;  /* 0x0000000416068981 */ /* 0x000ee2000c2e1b00 */
[----:B0-----:R-:W0:Y:S02]  /*0270*/  LDC.64 R12, c[0x0][0x240] ;  /* 0x00009000ff0c7b82 */ /* 0x001e240000000a00 */
[----:B0-----:R-:W-:-:S04]  /*0280*/  IMAD.WIDE R12, R0, 0x4, R12 ;  /* 0x00000004000c7825 */ /* 0x001fc800078e020c */
[----:B--2---:R-:W-:Y:S01]  /*0290*/  FADD R11, R11, 9.9999999747524270788e-07 ;  /* 0x358637bd0b0b7421 */ /* 0x004fe20000000000 */
[----:B----4-:R-:W-:-:S05]  /*02a0*/  FADD R10, R10, 9.9999999747524270788e-07 ;  /* 0x358637bd0a0a7421 */ /* 0x010fca0000000000 */
[----:B------:R-:W0:Y:S08]  /*02b0*/  MUFU.RSQ R11, R11 ;  /* 0x0000000b000b7308 */ /* 0x000e300000001400 */
[----:B------:R-:W1:Y:S01]  /*02c0*/  MUFU.RSQ R10, R10 ;  /* 0x0000000a000a7308 */ /* 0x000e620000001400 */
[----:B-----5:R-:W-:Y:S01]  /*02d0*/  FADD R15, R4, R2 ;  /* 0x00000002040f7221 */ /* 0x020fe20000000000 */
[----:B------:R-:W-:-:S03]  /*02e0*/  FADD R2, R5, R3 ;  /* 0x0000000305027221 */ /* 0x000fc60000000000 */
[----:B------:R-:W-:Y:S01]  /*02f0*/  FADD R16, R15, -R16 ;  /* 0x800000100f107221 */ /* 0x000fe20000000000 */
[----:B---3--:R-:W-:-:S03]  /*0300*/  FADD R17, R2, -R17 ;  /* 0x8000001102117221 */ /* 0x008fc60000000000 */
[----:B0-----:R-:W-:Y:S01]  /*0310*/  FMUL R3, R11, R16 ;  /* 0x000000100b037220 */ /* 0x001fe20000400000 */
[----:B-1----:R-:W-:-:S03]  /*0320*/  FMUL R2, R10, R17 ;  /* 0x000000110a027220 */ /* 0x002fc60000400000 */
[----:B------:R-:W-:Y:S01]  /*0330*/  FFMA R6, R3, R8, R6 ;  /* 0x0000000803067223 */ /* 0x000fe20000000006 */
[----:B------:R-:W-:Y:S01]  /*0340*/  FFMA R7, R2, R9, R7 ;  /* 0x0000000902077223 */ /* 0x000fe20000000007 */
[----:B------:R-:W-:Y:S06]  /*0350*/  @P0 EXIT ;  /* 0x000000000000094d */ /* 0x000fec0003800000 */
[----:B------:R-:W-:Y:S01]  /*0360*/  STG.E.64 desc[UR4][R12.64], R6 ;  /* 0x000000060c007986 */ /* 0x000fe2000c101b04 */
[----:B------:R-:W-:Y:S05]  /*0370*/  EXIT ;  /* 0x000000000000794d */ /* 0x000fea0003800000 */
.L_x_0:
[----:B------:R-:W-:-:S00]  /*0380*/  BRA `(.L_x_0) ;  /* 0xfffffffc00fc7947 */ /* 0x000fc0000383ffff */
[----:B------:R-:W-:-:S00]  /*0390*/  NOP ;  /* 0x0000000000007918 */ /* 0x000fc00000000000 */
        /* <DEDUP_REMOVED lines=14> */
.L_x_1:


//--------------------- .nv.global.init           --------------------------
	.section	.nv.global.init,"aw",@progbits
.nv.global.init:
	.type		_$_str,@object
	.size		_$_str,(.L_0 - _$_str)
_$_str:
        /*0000*/ 	.byte	0x5f, 0x5f, 0x43, 0x55, 0x44, 0x41, 0x5f, 0x46, 0x54, 0x5a, 0x00
.L_0:


//--------------------- .nv.constant0.triton_poi_fused_add_native_layer_norm_2 --------------------------
	.section	.nv.constant0.triton_poi_fused_add_native_layer_norm_2,"a",@progbits
	.sectionflags	@""
	.align	4
.nv.constant0.triton_poi_fused_add_native_layer_norm_2:
	.zero		588
